//
// Generated by NVIDIA NVVM Compiler
//
// Compiler Build ID: CL-36424714
// Cuda compilation tools, release 13.0, V13.0.88
// Based on NVVM 20.0.0
//

.version 9.0
.target sm_100
.address_size 64

	// .globl	_Z7encryptPjS_S_S_S_

.visible .entry _Z7encryptPjS_S_S_S_(
	.param .u64 .ptr .align 1 _Z7encryptPjS_S_S_S__param_0,
	.param .u64 .ptr .align 1 _Z7encryptPjS_S_S_S__param_1,
	.param .u64 .ptr .align 1 _Z7encryptPjS_S_S_S__param_2,
	.param .u64 .ptr .align 1 _Z7encryptPjS_S_S_S__param_3,
	.param .u64 .ptr .align 1 _Z7encryptPjS_S_S_S__param_4
)
{
	.reg .b16 	%rs<9>;
	.reg .b32 	%r<16>;
	.reg .b64 	%rd<17>;

	ld.param.u64 	%rd1, [_Z7encryptPjS_S_S_S__param_0];
	ld.param.u64 	%rd2, [_Z7encryptPjS_S_S_S__param_1];
	ld.param.u64 	%rd3, [_Z7encryptPjS_S_S_S__param_2];
	ld.param.u64 	%rd4, [_Z7encryptPjS_S_S_S__param_3];
	ld.param.u64 	%rd5, [_Z7encryptPjS_S_S_S__param_4];
	cvta.to.global.u64 	%rd6, %rd5;
	cvta.to.global.u64 	%rd7, %rd4;
	cvta.to.global.u64 	%rd8, %rd3;
	cvta.to.global.u64 	%rd9, %rd2;
	cvta.to.global.u64 	%rd10, %rd1;
	mov.u32 	%r1, %ctaid.x;
	mov.u32 	%r2, %ntid.x;
	mov.u32 	%r3, %tid.x;
	mad.lo.s32 	%r4, %r1, %r2, %r3;
	mul.wide.u32 	%rd11, %r4, 4;
	add.s64 	%rd12, %rd10, %rd11;
	ld.global.u32 	%r5, [%rd12];
	add.s64 	%rd13, %rd9, %rd11;
	ld.global.u32 	%r6, [%rd13];
	add.s32 	%r7, %r5, 224;
	cvt.s32.s8 	%r8, %r7;
	add.s32 	%r9, %r6, 224;
	cvt.s32.s8 	%r10, %r9;
	add.s32 	%r11, %r10, %r8;
	cvt.u16.u32 	%rs1, %r11;
	mul.hi.s16 	%rs2, %rs1, -32247;
	add.s16 	%rs3, %rs2, %rs1;
	shr.u16 	%rs4, %rs3, 15;
	shr.s16 	%rs5, %rs3, 6;
	add.s16 	%rs6, %rs5, %rs4;
	mul.lo.s16 	%rs7, %rs6, 126;
	sub.s16 	%rs8, %rs1, %rs7;
	cvt.u32.u16 	%r12, %rs8;
	add.s32 	%r13, %r12, 224;
	cvt.s32.s8 	%r14, %r13;
	add.s32 	%r15, %r14, 32;
	add.s64 	%rd14, %rd8, %rd11;
	st.global.u32 	[%rd14], %r15;
	add.s64 	%rd15, %rd7, %rd11;
	st.global.u32 	[%rd15], %r3;
	add.s64 	%rd16, %rd6, %rd11;
	st.global.u32 	[%rd16], %r1;
	ret;

}


// ===== COMPILED SASS (sm_100) =====

	.target	sm_100

	.elftype	@"ET_EXEC"


//--------------------- .note.nv.tkinfo           --------------------------
	.section	.note.nv.tkinfo,"",@"SHT_NOTE"
	.sectionflags	@"SHF_NOTE_NV_TKINFO"
	.tkinfo
        /*0018*/ 	.word	0x00000002
        /*0030*/ 	.string	""
        /*0030*/ 	.string	"ptxas"
        /*0030*/ 	.string	"Cuda compilation tools, release 13.0, V13.0.88"
        /*0030*/ 	.string	"Build cuda_13.0.r13.0/compiler.36424714_0"
        /*0030*/ 	.string	"-arch sm_100 -m 64 "



//--------------------- .note.nv.cuinfo           --------------------------
	.section	.note.nv.cuinfo,"",@"SHT_NOTE"
	.sectionflags	@"SHF_NOTE_NV_CUINFO"
        /*0018*/ 	.short	0x0002
        /*001a*/ 	.short	0x0064
        /*001c*/ 	.short	0x0082
	.zero		2


//--------------------- .nv.info                  --------------------------
	.section	.nv.info,"",@"SHT_CUDA_INFO"
	.align	4


	//----- nvinfo : EIATTR_REGCOUNT
	.align		4
        /*0000*/ 	.byte	0x04, 0x2f
        /*0002*/ 	.short	(.L_1 - .L_0)
	.align		4
.L_0:
        /*0004*/ 	.word	index@(_Z7encryptPjS_S_S_S_)
        /*0008*/ 	.word	0x0000000e


	//----- nvinfo : EIATTR_FRAME_SIZE
	.align		4
.L_1:
        /*000c*/ 	.byte	0x04, 0x11
        /*000e*/ 	.short	(.L_3 - .L_2)
	.align		4
.L_2:
        /*0010*/ 	.word	index@(_Z7encryptPjS_S_S_S_)
        /*0014*/ 	.word	0x00000000


	//----- nvinfo : EIATTR_MIN_STACK_SIZE
	.align		4
.L_3:
        /*0018*/ 	.byte	0x04, 0x12
        /*001a*/ 	.short	(.L_5 - .L_4)
	.align		4
.L_4:
        /*001c*/ 	.word	index@(_Z7encryptPjS_S_S_S_)
        /*0020*/ 	.word	0x00000000
.L_5:


//--------------------- .nv.compat                --------------------------
	.section	.nv.compat,"",@"SHT_CUDA_COMPAT_INFO"
	.align	4
        /*0000*/ 	.byte	0x02, 0x09, 0x00, 0x00, 0x02, 0x02, 0x01, 0x00, 0x02, 0x05, 0x05, 0x00, 0x03, 0x07, 0x01, 0x01
        /*0010*/ 	.byte	0x02, 0x03, 0x00, 0x00, 0x02, 0x06, 0x01, 0x00, 0x04, 0x0b, 0x08, 0x00, 0x09, 0x00, 0x00, 0x00
        /*0020*/ 	.byte	0x00, 0x00, 0x00, 0x00


//--------------------- .nv.info._Z7encryptPjS_S_S_S_ --------------------------
	.section	.nv.info._Z7encryptPjS_S_S_S_,"",@"SHT_CUDA_INFO"
	.sectionflags	@""
	.align	4


	//----- nvinfo : EIATTR_CUDA_API_VERSION
	.align		4
        /*0000*/ 	.byte	0x04, 0x37
        /*0002*/ 	.short	(.L_7 - .L_6)
.L_6:
        /*0004*/ 	.word	0x00000082


	//----- nvinfo : EIATTR_KPARAM_INFO
	.align		4
.L_7:
        /*0008*/ 	.byte	0x04, 0x17
        /*000a*/ 	.short	(.L_9 - .L_8)
.L_8:
        /*000c*/ 	.word	0x00000000
        /*0010*/ 	.short	0x0004
        /*0012*/ 	.short	0x0020
        /*0014*/ 	.byte	0x00, 0xf5, 0x21, 0x00


	//----- nvinfo : EIATTR_KPARAM_INFO
	.align		4
.L_9:
        /*0018*/ 	.byte	0x04, 0x17
        /*001a*/ 	.short	(.L_11 - .L_10)
.L_10:
        /*001c*/ 	.word	0x00000000
        /*0020*/ 	.short	0x0003
        /*0022*/ 	.short	0x0018
        /*0024*/ 	.byte	0x00, 0xf5, 0x21, 0x00


	//----- nvinfo : EIATTR_KPARAM_INFO
	.align		4
.L_11:
        /*0028*/ 	.byte	0x04, 0x17
        /*002a*/ 	.short	(.L_13 - .L_12)
.L_12:
        /*002c*/ 	.word	0x00000000
        /*0030*/ 	.short	0x0002
        /*0032*/ 	.short	0x0010
        /*0034*/ 	.byte	0x00, 0xf5, 0x21, 0x00


	//----- nvinfo : EIATTR_KPARAM_INFO
	.align		4
.L_13:
        /*0038*/ 	.byte	0x04, 0x17
        /*003a*/ 	.short	(.L_15 - .L_14)
.L_14:
        /*003c*/ 	.word	0x00000000
        /*0040*/ 	.short	0x0001
        /*0042*/ 	.short	0x0008
        /*0044*/ 	.byte	0x00, 0xf5, 0x21, 0x00


	//----- nvinfo : EIATTR_KPARAM_INFO
	.align		4
.L_15:
        /*0048*/ 	.byte	0x04, 0x17
        /*004a*/ 	.short	(.L_17 - .L_16)
.L_16:
        /*004c*/ 	.word	0x00000000
        /*0050*/ 	.short	0x0000
        /*0052*/ 	.short	0x0000
        /*0054*/ 	.byte	0x00, 0xf5, 0x21, 0x00


	//----- nvinfo : EIATTR_SPARSE_MMA_MASK
	.align		4
.L_17:
        /*0058*/ 	.byte	0x03, 0x50
        /*005a*/ 	.short	0x0000


	//----- nvinfo : EIATTR_MAXREG_COUNT
	.align		4
        /*005c*/ 	.byte	0x03, 0x1b
        /*005e*/ 	.short	0x00ff


	//----- nvinfo : EIATTR_MERCURY_ISA_VERSION
	.align		4
        /*0060*/ 	.byte	0x03, 0x5f
        /*0062*/ 	.short	0x0101


	//----- nvinfo : EIATTR_VRC_CTA_INIT_COUNT
	.align		4
        /*0064*/ 	.byte	0x02, 0x4a
	.zero		1
	.zero		1


	//----- nvinfo : EIATTR_EXIT_INSTR_OFFSETS
	.align		4
        /*0068*/ 	.byte	0x04, 0x1c
        /*006a*/ 	.short	(.L_19 - .L_18)


	//   ....[0]....
.L_18:
        /*006c*/ 	.word	0x000002b0


	//----- nvinfo : EIATTR_CBANK_PARAM_SIZE
	.align		4
.L_19:
        /*0070*/ 	.byte	0x03, 0x19
        /*0072*/ 	.short	0x0028


	//----- nvinfo : EIATTR_PARAM_CBANK
	.align		4
        /*0074*/ 	.byte	0x04, 0x0a
        /*0076*/ 	.short	(.L_21 - .L_20)
	.align		4
.L_20:
        /*0078*/ 	.word	index@(.nv.constant0._Z7encryptPjS_S_S_S_)
        /*007c*/ 	.short	0x0380
        /*007e*/ 	.short	0x0028


	//----- nvinfo : EIATTR_SW_WAR
	.align		4
.L_21:
        /*0080*/ 	.byte	0x04, 0x36
        /*0082*/ 	.short	(.L_23 - .L_22)
.L_22:
        /*0084*/ 	.word	0x00000008
.L_23:


//--------------------- .nv.callgraph             --------------------------
	.section	.nv.callgraph,"",@"SHT_CUDA_CALLGRAPH"
	.align	4
	.sectionentsize	8
	.align		4
        /*0000*/ 	.word	0x00000000
	.align		4
        /*0004*/ 	.word	0xffffffff
	.align		4
        /*0008*/ 	.word	0x00000000
	.align		4
        /*000c*/ 	.word	0xfffffffe
	.align		4
        /*0010*/ 	.word	0x00000000
	.align		4
        /*0014*/ 	.word	0xfffffffd
	.align		4
        /*0018*/ 	.word	0x00000000
	.align		4
        /*001c*/ 	.word	0xfffffffc


//--------------------- .text._Z7encryptPjS_S_S_S_ --------------------------
	.section	.text._Z7encryptPjS_S_S_S_,"ax",@progbits
	.align	128
        .global         _Z7encryptPjS_S_S_S_
        .type           _Z7encryptPjS_S_S_S_,@function
        .size           _Z7encryptPjS_S_S_S_,(.L_x_1 - _Z7encryptPjS_S_S_S_)
        .other          _Z7encryptPjS_S_S_S_,@"STO_CUDA_ENTRY STV_DEFAULT"
_Z7encryptPjS_S_S_S_:
.text._Z7encryptPjS_S_S_S_:
[----:B------:R-:W-:Y:S01]  /*0000*/  LDC R1, c[0x0][0x37c] ;  /* 0x0000df00ff017b82 */ /* 0x000fe20000000800 */
[----:B------:R-:W0:Y:S07]  /*0010*/  S2R R0, SR_CTAID.X ;  /* 0x0000000000007919 */ /* 0x000e2e0000002500 */
[----:B------:R-:W1:Y:S01]  /*0020*/  LDC.64 R4, c[0x0][0x380] ;  /* 0x0000e000ff047b82 */ /* 0x000e620000000a00 */
[----:B------:R-:W0:Y:S01]  /*0030*/  LDCU UR6, c[0x0][0x360] ;  /* 0x00006c00ff0677ac */ /* 0x000e220008000800 */
[----:B------:R-:W0:Y:S01]  /*0040*/  S2R R3, SR_TID.X ;  /* 0x0000000000037919 */ /* 0x000e220000002100 */
[----:B------:R-:W2:Y:S05]  /*0050*/  LDCU.64 UR4, c[0x0][0x358] ;  /* 0x00006b00ff0477ac */ /* 0x000eaa0008000a00 */
[----:B------:R-:W3:Y:S01]  /*0060*/  LDC.64 R6, c[0x0][0x388] ;  /* 0x0000e200ff067b82 */ /* 0x000ee20000000a00 */
[----:B0-----:R-:W-:-:S04]  /*0070*/  IMAD R2, R0, UR6, R3 ;  /* 0x0000000600027c24 */ /* 0x001fc8000f8e0203 */
[----:B-1----:R-:W-:-:S04]  /*0080*/  IMAD.WIDE.U32 R4, R2, 0x4, R4 ;  /* 0x0000000402047825 */ /* 0x002fc800078e0004 */
[----:B---3--:R-:W-:Y:S02]  /*0090*/  IMAD.WIDE.U32 R6, R2, 0x4, R6 ;  /* 0x0000000402067825 */ /* 0x008fe400078e0006 */
[----:B--2---:R-:W2:Y:S04]  /*00a0*/  LDG.E R4, desc[UR4][R4.64] ;  /* 0x0000000404047981 */ /* 0x004ea8000c1e1900 */
[----:B------:R-:W3:Y:S01]  /*00b0*/  LDG.E R6, desc[UR4][R6.64] ;  /* 0x0000000406067981 */ /* 0x000ee2000c1e1900 */
[----:B--2---:R-:W-:Y:S02]  /*00c0*/  VIADD R8, R4, 0xe0 ;  /* 0x000000e004087836 */ /* 0x004fe40000000000 */
[----:B---3--:R-:W-:-:S03]  /*00d0*/  VIADD R9, R6, 0xe0 ;  /* 0x000000e006097836 */ /* 0x008fc60000000000 */
[----:B------:R-:W-:Y:S02]  /*00e0*/  PRMT R8, R8, 0x8880, RZ ;  /* 0x0000888008087816 */ /* 0x000fe400000000ff */
[----:B------:R-:W-:-:S04]  /*00f0*/  PRMT R9, R9, 0x8880, RZ ;  /* 0x0000888009097816 */ /* 0x000fc800000000ff */
[----:B------:R-:W-:-:S04]  /*0100*/  IADD3 R10, PT, PT, R8, R9, RZ ;  /* 0x00000009080a7210 */ /* 0x000fc80007ffe0ff */
[----:B------:R-:W-:-:S05]  /*0110*/  PRMT R8, R10, 0x9910, RZ ;  /* 0x000099100a087816 */ /* 0x000fca00000000ff */
[----:B------:R-:W-:Y:S02]  /*0120*/  IMAD R5, R8, -0x7df7, RZ ;  /* 0xffff820908057824 */ /* 0x000fe400078e02ff */
[----:B------:R-:W0:Y:S03]  /*0130*/  LDC.64 R8, c[0x0][0x390] ;  /* 0x0000e400ff087b82 */ /* 0x000e260000000a00 */
[----:B------:R-:W-:-:S04]  /*0140*/  LEA.HI.SX32 R4, R5, R10, 0x10 ;  /* 0x0000000a05047211 */ /* 0x000fc800078f82ff */
[C---:B------:R-:W-:Y:S02]  /*0150*/  LOP3.LUT R5, R4.reuse, 0xffff, RZ, 0xc0, !PT ;  /* 0x0000ffff04057812 */ /* 0x040fe400078ec0ff */
[----:B------:R-:W-:Y:S02]  /*0160*/  PRMT R6, R4, 0x9910, RZ ;  /* 0x0000991004067816 */ /* 0x000fe400000000ff */
[----:B------:R-:W-:-:S03]  /*0170*/  SHF.R.U32.HI R4, RZ, 0xf, R5 ;  /* 0x0000000fff047819 */ /* 0x000fc60000011605 */
[----:B------:R-:W-:Y:S02]  /*0180*/  IMAD.MOV.U32 R5, RZ, RZ, R6 ;  /* 0x000000ffff057224 */ /* 0x000fe400078e0006 */
[----:B------:R-:W1:Y:S03]  /*0190*/  LDC.64 R6, c[0x0][0x398] ;  /* 0x0000e600ff067b82 */ /* 0x000e660000000a00 */
[----:B------:R-:W-:-:S04]  /*01a0*/  LEA.HI.SX32 R4, R5, R4, 0x1a ;  /* 0x0000000405047211 */ /* 0x000fc800078fd2ff */
[----:B------:R-:W-:Y:S01]  /*01b0*/  PRMT R4, R4, 0x9910, RZ ;  /* 0x0000991004047816 */ /* 0x000fe200000000ff */
[----:B0-----:R-:W-:-:S04]  /*01c0*/  IMAD.WIDE.U32 R8, R2, 0x4, R8 ;  /* 0x0000000402087825 */ /* 0x001fc800078e0008 */
[----:B------:R-:W-:-:S04]  /*01d0*/  IMAD R4, R4, 0x7e, RZ ;  /* 0x0000007e04047824 */ /* 0x000fc800078e02ff */
[----:B------:R-:W-:-:S05]  /*01e0*/  IMAD.MOV R4, RZ, RZ, -R4 ;  /* 0x000000ffff047224 */ /* 0x000fca00078e0a04 */
[----:B------:R-:W-:Y:S02]  /*01f0*/  PRMT R11, R4, 0x7710, RZ ;  /* 0x00007710040b7816 */ /* 0x000fe400000000ff */
[----:B------:R-:W0:Y:S01]  /*0200*/  LDC.64 R4, c[0x0][0x3a0] ;  /* 0x0000e800ff047b82 */ /* 0x000e220000000a00 */
[----:B-1----:R-:W-:Y:S01]  /*0210*/  IMAD.WIDE.U32 R6, R2, 0x4, R6 ;  /* 0x0000000402067825 */ /* 0x002fe200078e0006 */
[----:B------:R-:W-:-:S04]  /*0220*/  IADD3 R10, PT, PT, R10, R11, RZ ;  /* 0x0000000b0a0a7210 */ /* 0x000fc80007ffe0ff */
[----:B------:R-:W-:-:S05]  /*0230*/  LOP3.LUT R10, R10, 0xffff, RZ, 0xc0, !PT ;  /* 0x0000ffff0a0a7812 */ /* 0x000fca00078ec0ff */
[----:B------:R-:W-:-:S05]  /*0240*/  VIADD R10, R10, 0xe0 ;  /* 0x000000e00a0a7836 */ /* 0x000fca0000000000 */
[----:B------:R-:W-:-:S04]  /*0250*/  PRMT R10, R10, 0x8880, RZ ;  /* 0x000088800a0a7816 */ /* 0x000fc800000000ff */
[----:B------:R-:W-:Y:S01]  /*0260*/  IADD3 R11, PT, PT, R10, 0x20, RZ ;  /* 0x000000200a0b7810 */ /* 0x000fe20007ffe0ff */
[----:B0-----:R-:W-:-:S04]  /*0270*/  IMAD.WIDE.U32 R4, R2, 0x4, R4 ;  /* 0x0000000402047825 */ /* 0x001fc800078e0004 */
[----:B------:R-:W-:Y:S04]  /*0280*/  STG.E desc[UR4][R8.64], R11 ;  /* 0x0000000b08007986 */ /* 0x000fe8000c101904 */
[----:B------:R-:W-:Y:S04]  /*0290*/  STG.E desc[UR4][R6.64], R3 ;  /* 0x0000000306007986 */ /* 0x000fe8000c101904 */
[----:B------:R-:W-:Y:S01]  /*02a0*/  STG.E desc[UR4][R4.64], R0 ;  /* 0x0000000004007986 */ /* 0x000fe2000c101904 */
[----:B------:R-:W-:Y:S05]  /*02b0*/  EXIT ;  /* 0x000000000000794d */ /* 0x000fea0003800000 */
.L_x_0:
[----:B------:R-:W-:-:S00]  /*02c0*/  BRA `(.L_x_0) ;  /* 0xfffffffc00fc7947 */ /* 0x000fc0000383ffff */
[----:B------:R-:W-:-:S00]  /*02d0*/  NOP ;  /* 0x0000000000007918 */ /* 0x000fc00000000000 */
        /* <DEDUP_REMOVED lines=10> */
.L_x_1:


//--------------------- .nv.shared.reserved.0     --------------------------
	.section	.nv.shared.reserved.0,"aw",@nobits
	.weak		__nv_reservedSMEM_offset_0_alias
	.size		__nv_reservedSMEM_offset_0_alias, 0, 64
	.other		__nv_reservedSMEM_offset_0_alias,@"STO_CUDA_RESERVED_SHARED STV_DEFAULT"
__nv_reservedSMEM_offset_0_alias:
	.zero		0
	.zero		64


//--------------------- .nv.constant0._Z7encryptPjS_S_S_S_ --------------------------
	.section	.nv.constant0._Z7encryptPjS_S_S_S_,"a",@progbits
	.sectionflags	@""
	.align	4
.nv.constant0._Z7encryptPjS_S_S_S_:
	.zero		936


//--------------------- SYMBOLS --------------------------

	.type		.nv.reservedSmem.offset0,@object
	.size		.nv.reservedSmem.offset0,0x4
